//
// Generated by NVIDIA NVVM Compiler
//
// Compiler Build ID: CL-36424714
// Cuda compilation tools, release 13.0, V13.0.88
// Based on NVVM 20.0.0
//

.version 9.0
.target sm_100
.address_size 64

	// .globl	_Z6bufcmpIcEvmPiPT_S2_mi

.visible .entry _Z6bufcmpIcEvmPiPT_S2_mi(
	.param .u64 _Z6bufcmpIcEvmPiPT_S2_mi_param_0,
	.param .u64 .ptr .align 1 _Z6bufcmpIcEvmPiPT_S2_mi_param_1,
	.param .u64 .ptr .align 1 _Z6bufcmpIcEvmPiPT_S2_mi_param_2,
	.param .u64 .ptr .align 1 _Z6bufcmpIcEvmPiPT_S2_mi_param_3,
	.param .u64 _Z6bufcmpIcEvmPiPT_S2_mi_param_4,
	.param .u32 _Z6bufcmpIcEvmPiPT_S2_mi_param_5
)
{
	.reg .pred 	%p<8>;
	.reg .b16 	%rs<7>;
	.reg .b32 	%r<17>;
	.reg .b64 	%rd<28>;

	ld.param.u64 	%rd12, [_Z6bufcmpIcEvmPiPT_S2_mi_param_0];
	ld.param.u64 	%rd13, [_Z6bufcmpIcEvmPiPT_S2_mi_param_1];
	ld.param.u64 	%rd15, [_Z6bufcmpIcEvmPiPT_S2_mi_param_2];
	ld.param.u64 	%rd16, [_Z6bufcmpIcEvmPiPT_S2_mi_param_3];
	ld.param.u64 	%rd14, [_Z6bufcmpIcEvmPiPT_S2_mi_param_4];
	ld.param.u32 	%r1, [_Z6bufcmpIcEvmPiPT_S2_mi_param_5];
	cvta.to.global.u64 	%rd1, %rd16;
	cvta.to.global.u64 	%rd2, %rd15;
	mov.u32 	%r2, %ctaid.x;
	mov.u32 	%r3, %ntid.x;
	mov.u32 	%r4, %tid.x;
	mad.lo.s32 	%r5, %r2, %r3, %r4;
	cvt.s64.s32 	%rd3, %r5;
	setp.le.u64 	%p1, %rd12, %rd3;
	@%p1 bra 	$L__BB0_14;
	add.s64 	%rd4, %rd2, %rd3;
	ld.global.u8 	%rs1, [%rd4];
	or.b64  	%rd17, %rd3, %rd14;
	and.b64  	%rd18, %rd17, -4294967296;
	setp.ne.s64 	%p2, %rd18, 0;
	@%p2 bra 	$L__BB0_3;
	cvt.u32.u64 	%r6, %rd14;
	cvt.u32.u64 	%r7, %rd3;
	rem.u32 	%r8, %r7, %r6;
	cvt.u64.u32 	%rd26, %r8;
	bra.uni 	$L__BB0_4;
$L__BB0_3:
	rem.u64 	%rd26, %rd3, %rd14;
$L__BB0_4:
	add.s64 	%rd19, %rd1, %rd26;
	ld.global.u8 	%rs2, [%rd19];
	setp.eq.s16 	%p3, %rs1, %rs2;
	@%p3 bra 	$L__BB0_6;
	cvta.to.global.u64 	%rd20, %rd13;
	mov.b32 	%r9, 1;
	st.global.u32 	[%rd20], %r9;
$L__BB0_6:
	cvt.u32.u64 	%r10, %rd3;
	and.b32  	%r11, %r10, 65528;
	setp.ne.s32 	%p4, %r11, 0;
	@%p4 bra 	$L__BB0_14;
	setp.ne.s32 	%p5, %r1, 1;
	@%p5 bra 	$L__BB0_9;
	mov.b16 	%rs6, 0;
	st.global.u8 	[%rd4], %rs6;
	bra.uni 	$L__BB0_14;
$L__BB0_9:
	add.s64 	%rd21, %rd1, %rd3;
	mov.b16 	%rs4, 0;
	st.global.u8 	[%rd21], %rs4;
	add.s64 	%rd22, %rd12, -1;
	setp.le.u64 	%p6, %rd22, %rd3;
	@%p6 bra 	$L__BB0_14;
	add.s32 	%r13, %r10, 1;
	cvt.s64.s32 	%rd8, %r13;
	or.b64  	%rd23, %rd8, %rd12;
	and.b64  	%rd24, %rd23, -4294967296;
	setp.ne.s64 	%p7, %rd24, 0;
	@%p7 bra 	$L__BB0_12;
	cvt.u32.u64 	%r14, %rd12;
	cvt.u32.u64 	%r15, %rd8;
	rem.u32 	%r16, %r15, %r14;
	cvt.u64.u32 	%rd27, %r16;
	bra.uni 	$L__BB0_13;
$L__BB0_12:
	rem.u64 	%rd27, %rd8, %rd12;
$L__BB0_13:
	add.s64 	%rd25, %rd2, %rd27;
	ld.global.u8 	%rs5, [%rd25];
	st.global.u8 	[%rd4], %rs5;
$L__BB0_14:
	ret;

}
	// .globl	_Z6bufcmpImEvmPiPT_S2_mi
.visible .entry _Z6bufcmpImEvmPiPT_S2_mi(
	.param .u64 _Z6bufcmpImEvmPiPT_S2_mi_param_0,
	.param .u64 .ptr .align 1 _Z6bufcmpImEvmPiPT_S2_mi_param_1,
	.param .u64 .ptr .align 1 _Z6bufcmpImEvmPiPT_S2_mi_param_2,
	.param .u64 .ptr .align 1 _Z6bufcmpImEvmPiPT_S2_mi_param_3,
	.param .u64 _Z6bufcmpImEvmPiPT_S2_mi_param_4,
	.param .u32 _Z6bufcmpImEvmPiPT_S2_mi_param_5
)
{
	.reg .pred 	%p<8>;
	.reg .b32 	%r<17>;
	.reg .b64 	%rd<39>;

	ld.param.u64 	%rd15, [_Z6bufcmpImEvmPiPT_S2_mi_param_0];
	ld.param.u64 	%rd16, [_Z6bufcmpImEvmPiPT_S2_mi_param_1];
	ld.param.u64 	%rd18, [_Z6bufcmpImEvmPiPT_S2_mi_param_2];
	ld.param.u64 	%rd19, [_Z6bufcmpImEvmPiPT_S2_mi_param_3];
	ld.param.u64 	%rd17, [_Z6bufcmpImEvmPiPT_S2_mi_param_4];
	ld.param.u32 	%r1, [_Z6bufcmpImEvmPiPT_S2_mi_param_5];
	cvta.to.global.u64 	%rd1, %rd19;
	cvta.to.global.u64 	%rd2, %rd18;
	mov.u32 	%r2, %ctaid.x;
	mov.u32 	%r3, %ntid.x;
	mov.u32 	%r4, %tid.x;
	mad.lo.s32 	%r5, %r2, %r3, %r4;
	cvt.s64.s32 	%rd3, %r5;
	shr.u64 	%rd4, %rd15, 3;
	setp.le.u64 	%p1, %rd4, %rd3;
	@%p1 bra 	$L__BB1_14;
	shl.b64 	%rd20, %rd3, 3;
	add.s64 	%rd5, %rd2, %rd20;
	ld.global.u64 	%rd6, [%rd5];
	shr.u64 	%rd7, %rd17, 3;
	or.b64  	%rd21, %rd3, %rd7;
	and.b64  	%rd22, %rd21, -4294967296;
	setp.ne.s64 	%p2, %rd22, 0;
	@%p2 bra 	$L__BB1_3;
	cvt.u32.u64 	%r6, %rd7;
	cvt.u32.u64 	%r7, %rd3;
	rem.u32 	%r8, %r7, %r6;
	cvt.u64.u32 	%rd37, %r8;
	bra.uni 	$L__BB1_4;
$L__BB1_3:
	rem.u64 	%rd37, %rd3, %rd7;
$L__BB1_4:
	shl.b64 	%rd23, %rd37, 3;
	add.s64 	%rd24, %rd1, %rd23;
	ld.global.u64 	%rd25, [%rd24];
	setp.eq.s64 	%p3, %rd6, %rd25;
	@%p3 bra 	$L__BB1_6;
	cvta.to.global.u64 	%rd26, %rd16;
	mov.b32 	%r9, 1;
	st.global.u32 	[%rd26], %r9;
$L__BB1_6:
	cvt.u32.u64 	%r10, %rd3;
	and.b32  	%r11, %r10, 8191;
	setp.ne.s32 	%p4, %r11, 0;
	@%p4 bra 	$L__BB1_14;
	setp.ne.s32 	%p5, %r1, 1;
	@%p5 bra 	$L__BB1_9;
	mov.b64 	%rd36, 0;
	st.global.u64 	[%rd5], %rd36;
	bra.uni 	$L__BB1_14;
$L__BB1_9:
	add.s64 	%rd28, %rd1, %rd20;
	mov.b64 	%rd29, 0;
	st.global.u64 	[%rd28], %rd29;
	add.s64 	%rd30, %rd4, -1;
	setp.le.u64 	%p6, %rd30, %rd3;
	@%p6 bra 	$L__BB1_14;
	add.s32 	%r13, %r10, 1;
	cvt.s64.s32 	%rd11, %r13;
	or.b64  	%rd31, %rd11, %rd15;
	and.b64  	%rd32, %rd31, -4294967296;
	setp.ne.s64 	%p7, %rd32, 0;
	@%p7 bra 	$L__BB1_12;
	cvt.u32.u64 	%r14, %rd15;
	cvt.u32.u64 	%r15, %rd11;
	rem.u32 	%r16, %r15, %r14;
	cvt.u64.u32 	%rd38, %r16;
	bra.uni 	$L__BB1_13;
$L__BB1_12:
	rem.u64 	%rd38, %rd11, %rd15;
$L__BB1_13:
	shl.b64 	%rd33, %rd38, 3;
	add.s64 	%rd34, %rd2, %rd33;
	ld.global.u64 	%rd35, [%rd34];
	st.global.u64 	[%rd5], %rd35;
$L__BB1_14:
	ret;

}


// ===== COMPILED SASS (sm_100) =====

	.target	sm_100

	.elftype	@"ET_EXEC"


//--------------------- .note.nv.tkinfo           --------------------------
	.section	.note.nv.tkinfo,"",@"SHT_NOTE"
	.sectionflags	@"SHF_NOTE_NV_TKINFO"
	.tkinfo
        /*0018*/ 	.word	0x00000002
        /*0030*/ 	.string	""
        /*0030*/ 	.string	"ptxas"
        /*0030*/ 	.string	"Cuda compilation tools, release 13.0, V13.0.88"
        /*0030*/ 	.string	"Build cuda_13.0.r13.0/compiler.36424714_0"
        /*0030*/ 	.string	"-arch sm_100 -m 64 "



//--------------------- .note.nv.cuinfo           --------------------------
	.section	.note.nv.cuinfo,"",@"SHT_NOTE"
	.sectionflags	@"SHF_NOTE_NV_CUINFO"
        /*0018*/ 	.short	0x0002
        /*001a*/ 	.short	0x0064
        /*001c*/ 	.short	0x0082
	.zero		2


//--------------------- .nv.info                  --------------------------
	.section	.nv.info,"",@"SHT_CUDA_INFO"
	.align	4


	//----- nvinfo : EIATTR_REGCOUNT
	.align		4
        /*0000*/ 	.byte	0x04, 0x2f
        /*0002*/ 	.short	(.L_1 - .L_0)
	.align		4
.L_0:
        /*0004*/ 	.word	index@(_Z6bufcmpIcEvmPiPT_S2_mi)
        /*0008*/ 	.word	0x00000016


	//----- nvinfo : EIATTR_FRAME_SIZE
	.align		4
.L_1:
        /*000c*/ 	.byte	0x04, 0x11
        /*000e*/ 	.short	(.L_3 - .L_2)
	.align		4
.L_2:
        /*0010*/ 	.word	index@($__internal_1_$__cuda_sm20_rem_u64)
        /*0014*/ 	.word	0x00000000


	//----- nvinfo : EIATTR_FRAME_SIZE
	.align		4
.L_3:
        /*0018*/ 	.byte	0x04, 0x11
        /*001a*/ 	.short	(.L_5 - .L_4)
	.align		4
.L_4:
        /*001c*/ 	.word	index@(_Z6bufcmpIcEvmPiPT_S2_mi)
        /*0020*/ 	.word	0x00000000


	//----- nvinfo : EIATTR_REGCOUNT
	.align		4
.L_5:
        /*0024*/ 	.byte	0x04, 0x2f
        /*0026*/ 	.short	(.L_7 - .L_6)
	.align		4
.L_6:
        /*0028*/ 	.word	index@(_Z6bufcmpImEvmPiPT_S2_mi)
        /*002c*/ 	.word	0x00000018


	//----- nvinfo : EIATTR_FRAME_SIZE
	.align		4
.L_7:
        /*0030*/ 	.byte	0x04, 0x11
        /*0032*/ 	.short	(.L_9 - .L_8)
	.align		4
.L_8:
        /*0034*/ 	.word	index@($__internal_0_$__cuda_sm20_rem_u64)
        /*0038*/ 	.word	0x00000000


	//----- nvinfo : EIATTR_FRAME_SIZE
	.align		4
.L_9:
        /*003c*/ 	.byte	0x04, 0x11
        /*003e*/ 	.short	(.L_11 - .L_10)
	.align		4
.L_10:
        /*0040*/ 	.word	index@(_Z6bufcmpImEvmPiPT_S2_mi)
        /*0044*/ 	.word	0x00000000


	//----- nvinfo : EIATTR_MIN_STACK_SIZE
	.align		4
.L_11:
        /*0048*/ 	.byte	0x04, 0x12
        /*004a*/ 	.short	(.L_13 - .L_12)
	.align		4
.L_12:
        /*004c*/ 	.word	index@(_Z6bufcmpImEvmPiPT_S2_mi)
        /*0050*/ 	.word	0x00000000


	//----- nvinfo : EIATTR_MIN_STACK_SIZE
	.align		4
.L_13:
        /*0054*/ 	.byte	0x04, 0x12
        /*0056*/ 	.short	(.L_15 - .L_14)
	.align		4
.L_14:
        /*0058*/ 	.word	index@(_Z6bufcmpIcEvmPiPT_S2_mi)
        /*005c*/ 	.word	0x00000000
.L_15:


//--------------------- .nv.compat                --------------------------
	.section	.nv.compat,"",@"SHT_CUDA_COMPAT_INFO"
	.align	4
        /*0000*/ 	.byte	0x02, 0x09, 0x00, 0x00, 0x02, 0x02, 0x01, 0x00, 0x02, 0x05, 0x05, 0x00, 0x03, 0x07, 0x01, 0x01
        /*0010*/ 	.byte	0x02, 0x03, 0x00, 0x00, 0x02, 0x06, 0x01, 0x00, 0x04, 0x0b, 0x08, 0x00, 0x09, 0x00, 0x00, 0x00
        /*0020*/ 	.byte	0x00, 0x00, 0x00, 0x00


//--------------------- .nv.info._Z6bufcmpImEvmPiPT_S2_mi --------------------------
	.section	.nv.info._Z6bufcmpImEvmPiPT_S2_mi,"",@"SHT_CUDA_INFO"
	.sectionflags	@""
	.align	4


	//----- nvinfo : EIATTR_CUDA_API_VERSION
	.align		4
        /*0000*/ 	.byte	0x04, 0x37
        /*0002*/ 	.short	(.L_17 - .L_16)
.L_16:
        /*0004*/ 	.word	0x00000082


	//----- nvinfo : EIATTR_KPARAM_INFO
	.align		4
.L_17:
        /*0008*/ 	.byte	0x04, 0x17
        /*000a*/ 	.short	(.L_19 - .L_18)
.L_18:
        /*000c*/ 	.word	0x00000000
        /*0010*/ 	.short	0x0005
        /*0012*/ 	.short	0x0028
        /*0014*/ 	.byte	0x00, 0xf0, 0x11, 0x00


	//----- nvinfo : EIATTR_KPARAM_INFO
	.align		4
.L_19:
        /*0018*/ 	.byte	0x04, 0x17
        /*001a*/ 	.short	(.L_21 - .L_20)
.L_20:
        /*001c*/ 	.word	0x00000000
        /*0020*/ 	.short	0x0004
        /*0022*/ 	.short	0x0020
        /*0024*/ 	.byte	0x00, 0xf0, 0x21, 0x00


	//----- nvinfo : EIATTR_KPARAM_INFO
	.align		4
.L_21:
        /*0028*/ 	.byte	0x04, 0x17
        /*002a*/ 	.short	(.L_23 - .L_22)
.L_22:
        /*002c*/ 	.word	0x00000000
        /*0030*/ 	.short	0x0003
        /*0032*/ 	.short	0x0018
        /*0034*/ 	.byte	0x00, 0xf5, 0x21, 0x00


	//----- nvinfo : EIATTR_KPARAM_INFO
	.align		4
.L_23:
        /*0038*/ 	.byte	0x04, 0x17
        /*003a*/ 	.short	(.L_25 - .L_24)
.L_24:
        /*003c*/ 	.word	0x00000000
        /*0040*/ 	.short	0x0002
        /*0042*/ 	.short	0x0010
        /*0044*/ 	.byte	0x00, 0xf5, 0x21, 0x00


	//----- nvinfo : EIATTR_KPARAM_INFO
	.align		4
.L_25:
        /*0048*/ 	.byte	0x04, 0x17
        /*004a*/ 	.short	(.L_27 - .L_26)
.L_26:
        /*004c*/ 	.word	0x00000000
        /*0050*/ 	.short	0x0001
        /*0052*/ 	.short	0x0008
        /*0054*/ 	.byte	0x00, 0xf5, 0x21, 0x00


	//----- nvinfo : EIATTR_KPARAM_INFO
	.align		4
.L_27:
        /*0058*/ 	.byte	0x04, 0x17
        /*005a*/ 	.short	(.L_29 - .L_28)
.L_28:
        /*005c*/ 	.word	0x00000000
        /*0060*/ 	.short	0x0000
        /*0062*/ 	.short	0x0000
        /*0064*/ 	.byte	0x00, 0xf0, 0x21, 0x00


	//----- nvinfo : EIATTR_SPARSE_MMA_MASK
	.align		4
.L_29:
        /*0068*/ 	.byte	0x03, 0x50
        /*006a*/ 	.short	0x0000


	//----- nvinfo : EIATTR_MAXREG_COUNT
	.align		4
        /*006c*/ 	.byte	0x03, 0x1b
        /*006e*/ 	.short	0x00ff


	//----- nvinfo : EIATTR_MERCURY_ISA_VERSION
	.align		4
        /*0070*/ 	.byte	0x03, 0x5f
        /*0072*/ 	.short	0x0101


	//----- nvinfo : EIATTR_VRC_CTA_INIT_COUNT
	.align		4
        /*0074*/ 	.byte	0x02, 0x4a
	.zero		1
	.zero		1


	//----- nvinfo : EIATTR_EXIT_INSTR_OFFSETS
	.align		4
        /*0078*/ 	.byte	0x04, 0x1c
        /*007a*/ 	.short	(.L_31 - .L_30)


	//   ....[0]....
.L_30:
        /*007c*/ 	.word	0x000000c0


	//   ....[1]....
        /*0080*/ 	.word	0x000003e0


	//   ....[2]....
        /*0084*/ 	.word	0x00000420


	//   ....[3]....
        /*0088*/ 	.word	0x000004b0


	//   ....[4]....
        /*008c*/ 	.word	0x00000750


	//----- nvinfo : EIATTR_CRS_STACK_SIZE
	.align		4
.L_31:
        /*0090*/ 	.byte	0x04, 0x1e
        /*0092*/ 	.short	(.L_33 - .L_32)
.L_32:
        /*0094*/ 	.word	0x00000000


	//----- nvinfo : EIATTR_CBANK_PARAM_SIZE
	.align		4
.L_33:
        /*0098*/ 	.byte	0x03, 0x19
        /*009a*/ 	.short	0x002c


	//----- nvinfo : EIATTR_PARAM_CBANK
	.align		4
        /*009c*/ 	.byte	0x04, 0x0a
        /*009e*/ 	.short	(.L_35 - .L_34)
	.align		4
.L_34:
        /*00a0*/ 	.word	index@(.nv.constant0._Z6bufcmpImEvmPiPT_S2_mi)
        /*00a4*/ 	.short	0x0380
        /*00a6*/ 	.short	0x002c


	//----- nvinfo : EIATTR_SW_WAR
	.align		4
.L_35:
        /*00a8*/ 	.byte	0x04, 0x36
        /*00aa*/ 	.short	(.L_37 - .L_36)
.L_36:
        /*00ac*/ 	.word	0x00000008
.L_37:


//--------------------- .nv.info._Z6bufcmpIcEvmPiPT_S2_mi --------------------------
	.section	.nv.info._Z6bufcmpIcEvmPiPT_S2_mi,"",@"SHT_CUDA_INFO"
	.sectionflags	@""
	.align	4


	//----- nvinfo : EIATTR_CUDA_API_VERSION
	.align		4
        /*0000*/ 	.byte	0x04, 0x37
        /*0002*/ 	.short	(.L_39 - .L_38)
.L_38:
        /*0004*/ 	.word	0x00000082


	//----- nvinfo : EIATTR_KPARAM_INFO
	.align		4
.L_39:
        /*0008*/ 	.byte	0x04, 0x17
        /*000a*/ 	.short	(.L_41 - .L_40)
.L_40:
        /*000c*/ 	.word	0x00000000
        /*0010*/ 	.short	0x0005
        /*0012*/ 	.short	0x0028
        /*0014*/ 	.byte	0x00, 0xf0, 0x11, 0x00


	//----- nvinfo : EIATTR_KPARAM_INFO
	.align		4
.L_41:
        /*0018*/ 	.byte	0x04, 0x17
        /*001a*/ 	.short	(.L_43 - .L_42)
.L_42:
        /*001c*/ 	.word	0x00000000
        /*0020*/ 	.short	0x0004
        /*0022*/ 	.short	0x0020
        /*0024*/ 	.byte	0x00, 0xf0, 0x21, 0x00


	//----- nvinfo : EIATTR_KPARAM_INFO
	.align		4
.L_43:
        /*0028*/ 	.byte	0x04, 0x17
        /*002a*/ 	.short	(.L_45 - .L_44)
.L_44:
        /*002c*/ 	.word	0x00000000
        /*0030*/ 	.short	0x0003
        /*0032*/ 	.short	0x0018
        /*0034*/ 	.byte	0x00, 0xf5, 0x21, 0x00


	//----- nvinfo : EIATTR_KPARAM_INFO
	.align		4
.L_45:
        /*0038*/ 	.byte	0x04, 0x17
        /*003a*/ 	.short	(.L_47 - .L_46)
.L_46:
        /*003c*/ 	.word	0x00000000
        /*0040*/ 	.short	0x0002
        /*0042*/ 	.short	0x0010
        /*0044*/ 	.byte	0x00, 0xf5, 0x21, 0x00


	//----- nvinfo : EIATTR_KPARAM_INFO
	.align		4
.L_47:
        /*0048*/ 	.byte	0x04, 0x17
        /*004a*/ 	.short	(.L_49 - .L_48)
.L_48:
        /*004c*/ 	.word	0x00000000
        /*0050*/ 	.short	0x0001
        /*0052*/ 	.short	0x0008
        /*0054*/ 	.byte	0x00, 0xf5, 0x21, 0x00


	//----- nvinfo : EIATTR_KPARAM_INFO
	.align		4
.L_49:
        /*0058*/ 	.byte	0x04, 0x17
        /*005a*/ 	.short	(.L_51 - .L_50)
.L_50:
        /*005c*/ 	.word	0x00000000
        /*0060*/ 	.short	0x0000
        /*0062*/ 	.short	0x0000
        /*0064*/ 	.byte	0x00, 0xf0, 0x21, 0x00


	//----- nvinfo : EIATTR_SPARSE_MMA_MASK
	.align		4
.L_51:
        /*0068*/ 	.byte	0x03, 0x50
        /*006a*/ 	.short	0x0000


	//----- nvinfo : EIATTR_MAXREG_COUNT
	.align		4
        /*006c*/ 	.byte	0x03, 0x1b
        /*006e*/ 	.short	0x00ff


	//----- nvinfo : EIATTR_MERCURY_ISA_VERSION
	.align		4
        /*0070*/ 	.byte	0x03, 0x5f
        /*0072*/ 	.short	0x0101


	//----- nvinfo : EIATTR_VRC_CTA_INIT_COUNT
	.align		4
        /*0074*/ 	.byte	0x02, 0x4a
	.zero		1
	.zero		1


	//----- nvinfo : EIATTR_EXIT_INSTR_OFFSETS
	.align		4
        /*0078*/ 	.byte	0x04, 0x1c
        /*007a*/ 	.short	(.L_53 - .L_52)


	//   ....[0]....
.L_52:
        /*007c*/ 	.word	0x00000090


	//   ....[1]....
        /*0080*/ 	.word	0x000003a0


	//   ....[2]....
        /*0084*/ 	.word	0x000003e0


	//   ....[3]....
        /*0088*/ 	.word	0x00000480


	//   ....[4]....
        /*008c*/ 	.word	0x00000700


	//----- nvinfo : EIATTR_CRS_STACK_SIZE
	.align		4
.L_53:
        /*0090*/ 	.byte	0x04, 0x1e
        /*0092*/ 	.short	(.L_55 - .L_54)
.L_54:
        /*0094*/ 	.word	0x00000000


	//----- nvinfo : EIATTR_CBANK_PARAM_SIZE
	.align		4
.L_55:
        /*0098*/ 	.byte	0x03, 0x19
        /*009a*/ 	.short	0x002c


	//----- nvinfo : EIATTR_PARAM_CBANK
	.align		4
        /*009c*/ 	.byte	0x04, 0x0a
        /*009e*/ 	.short	(.L_57 - .L_56)
	.align		4
.L_56:
        /*00a0*/ 	.word	index@(.nv.constant0._Z6bufcmpIcEvmPiPT_S2_mi)
        /*00a4*/ 	.short	0x0380
        /*00a6*/ 	.short	0x002c


	//----- nvinfo : EIATTR_SW_WAR
	.align		4
.L_57:
        /*00a8*/ 	.byte	0x04, 0x36
        /*00aa*/ 	.short	(.L_59 - .L_58)
.L_58:
        /*00ac*/ 	.word	0x00000008
.L_59:


//--------------------- .nv.callgraph             --------------------------
	.section	.nv.callgraph,"",@"SHT_CUDA_CALLGRAPH"
	.align	4
	.sectionentsize	8
	.align		4
        /*0000*/ 	.word	0x00000000
	.align		4
        /*0004*/ 	.word	0xffffffff
	.align		4
        /*0008*/ 	.word	0x00000000
	.align		4
        /*000c*/ 	.word	0xfffffffe
	.align		4
        /*0010*/ 	.word	0x00000000
	.align		4
        /*0014*/ 	.word	0xfffffffd
	.align		4
        /*0018*/ 	.word	0x00000000
	.align		4
        /*001c*/ 	.word	0xfffffffc


//--------------------- .text._Z6bufcmpImEvmPiPT_S2_mi --------------------------
	.section	.text._Z6bufcmpImEvmPiPT_S2_mi,"ax",@progbits
	.align	128
        .global         _Z6bufcmpImEvmPiPT_S2_mi
        .type           _Z6bufcmpImEvmPiPT_S2_mi,@function
        .size           _Z6bufcmpImEvmPiPT_S2_mi,(.L_x_14 - _Z6bufcmpImEvmPiPT_S2_mi)
        .other          _Z6bufcmpImEvmPiPT_S2_mi,@"STO_CUDA_ENTRY STV_DEFAULT"
_Z6bufcmpImEvmPiPT_S2_mi:
.text._Z6bufcmpImEvmPiPT_S2_mi:
[----:B------:R-:W-:Y:S01]  /*0000*/  LDC R1, c[0x0][0x37c] ;  /* 0x0000df00ff017b82 */ /* 0x000fe20000000800 */
[----:B------:R-:W0:Y:S07]  /*0010*/  S2R R0, SR_TID.X ;  /* 0x0000000000007919 */ /* 0x000e2e0000002100 */
[----:B------:R-:W0:Y:S01]  /*0020*/  S2UR UR4, SR_CTAID.X ;  /* 0x00000000000479c3 */ /* 0x000e220000002500 */
[----:B------:R-:W1:Y:S07]  /*0030*/  LDCU.64 UR6, c[0x0][0x380] ;  /* 0x00007000ff0677ac */ /* 0x000e6e0008000a00 */
[----:B------:R-:W0:Y:S01]  /*0040*/  LDC R9, c[0x0][0x360] ;  /* 0x0000d800ff097b82 */ /* 0x000e220000000800 */
[----:B-1----:R-:W-:-:S02]  /*0050*/  USHF.R.U64 UR5, UR6, 0x3, UR7 ;  /* 0x0000000306057899 */ /* 0x002fc40008001207 */
[----:B------:R-:W-:-:S06]  /*0060*/  USHF.R.U32.HI UR6, URZ, 0x3, UR7 ;  /* 0x00000003ff067899 */ /* 0x000fcc0008011607 */
[----:B------:R-:W-:Y:S02]  /*0070*/  IMAD.U32 R3, RZ, RZ, UR6 ;  /* 0x00000006ff037e24 */ /* 0x000fe4000f8e00ff */
[----:B0-----:R-:W-:-:S05]  /*0080*/  IMAD R9, R9, UR4, R0 ;  /* 0x0000000409097c24 */ /* 0x001fca000f8e0200 */
[----:B------:R-:W-:Y:S02]  /*0090*/  ISETP.LT.U32.AND P0, PT, R9, UR5, PT ;  /* 0x0000000509007c0c */ /* 0x000fe4000bf01070 */
[----:B------:R-:W-:-:S04]  /*00a0*/  SHF.R.S32.HI R8, RZ, 0x1f, R9 ;  /* 0x0000001fff087819 */ /* 0x000fc80000011409 */
[----:B------:R-:W-:-:S13]  /*00b0*/  ISETP.GT.U32.AND.EX P0, PT, R3, R8, PT, P0 ;  /* 0x000000080300720c */ /* 0x000fda0003f04100 */
[----:B------:R-:W-:Y:S05]  /*00c0*/  @!P0 EXIT ;  /* 0x000000000000894d */ /* 0x000fea0003800000 */
[----:B------:R-:W0:Y:S01]  /*00d0*/  LDCU.64 UR8, c[0x0][0x390] ;  /* 0x00007200ff0877ac */ /* 0x000e220008000a00 */
[C---:B------:R-:W-:Y:S01]  /*00e0*/  IMAD.SHL.U32 R0, R9.reuse, 0x8, RZ ;  /* 0x0000000809007824 */ /* 0x040fe200078e00ff */
[----:B------:R-:W-:Y:S01]  /*00f0*/  SHF.L.U64.HI R13, R9, 0x3, R8 ;  /* 0x00000003090d7819 */ /* 0x000fe20000010208 */
[----:B------:R-:W1:Y:S03]  /*0100*/  LDCU.64 UR10, c[0x0][0x358] ;  /* 0x00006b00ff0a77ac */ /* 0x000e660008000a00 */
[----:B0-----:R-:W-:-:S04]  /*0110*/  IADD3 R2, P0, PT, R0, UR8, RZ ;  /* 0x0000000800027c10 */ /* 0x001fc8000ff1e0ff */
[----:B------:R-:W-:Y:S01]  /*0120*/  IADD3.X R3, PT, PT, R13, UR9, RZ, P0, !PT ;  /* 0x000000090d037c10 */ /* 0x000fe200087fe4ff */
[----:B------:R-:W0:Y:S04]  /*0130*/  LDCU.64 UR8, c[0x0][0x3a0] ;  /* 0x00007400ff0877ac */ /* 0x000e280008000a00 */
[----:B-1----:R1:W5:Y:S01]  /*0140*/  LDG.E.64 R4, desc[UR10][R2.64] ;  /* 0x0000000a02047981 */ /* 0x002362000c1e1b00 */
[----:B------:R-:W-:Y:S01]  /*0150*/  BSSY.RECONVERGENT B0, `(.L_x_0) ;  /* 0x000001e000007945 */ /* 0x000fe20003800200 */
[----:B0-----:R-:W-:Y:S02]  /*0160*/  USHF.R.U32.HI UR7, URZ, 0x3, UR9 ;  /* 0x00000003ff077899 */ /* 0x001fe40008011609 */
[----:B------:R-:W-:-:S04]  /*0170*/  USHF.R.U64 UR4, UR8, 0x3, UR9 ;  /* 0x0000000308047899 */ /* 0x000fc80008001209 */
[----:B------:R-:W-:-:S04]  /*0180*/  LOP3.LUT R6, R8, UR7, RZ, 0xfc, !PT ;  /* 0x0000000708067c12 */ /* 0x000fc8000f8efcff */
[----:B------:R-:W-:-:S13]  /*0190*/  ISETP.NE.U32.AND P0, PT, R6, RZ, PT ;  /* 0x000000ff0600720c */ /* 0x000fda0003f05070 */
[----:B-1----:R-:W-:Y:S05]  /*01a0*/  @P0 BRA `(.L_x_1) ;  /* 0x0000000000500947 */ /* 0x002fea0003800000 */
[----:B------:R-:W0:Y:S01]  /*01b0*/  I2F.U32.RP R10, UR4 ;  /* 0x00000004000a7d06 */ /* 0x000e220008209000 */
[----:B------:R-:W-:-:S07]  /*01c0*/  ISETP.NE.U32.AND P1, PT, RZ, UR4, PT ;  /* 0x00000004ff007c0c */ /* 0x000fce000bf25070 */
[----:B0-----:R-:W0:Y:S02]  /*01d0*/  MUFU.RCP R10, R10 ;  /* 0x0000000a000a7308 */ /* 0x001e240000001000 */
[----:B0-----:R-:W-:-:S06]  /*01e0*/  VIADD R6, R10, 0xffffffe ;  /* 0x0ffffffe0a067836 */ /* 0x001fcc0000000000 */
[----:B------:R0:W1:Y:S02]  /*01f0*/  F2I.FTZ.U32.TRUNC.NTZ R7, R6 ;  /* 0x0000000600077305 */ /* 0x000064000021f000 */
[----:B0-----:R-:W-:Y:S01]  /*0200*/  IMAD.MOV.U32 R6, RZ, RZ, RZ ;  /* 0x000000ffff067224 */ /* 0x001fe200078e00ff */
[----:B-1----:R-:W-:-:S05]  /*0210*/  IADD3 R11, PT, PT, RZ, -R7, RZ ;  /* 0x80000007ff0b7210 */ /* 0x002fca0007ffe0ff */
[----:B------:R-:W-:-:S04]  /*0220*/  IMAD R11, R11, UR4, RZ ;  /* 0x000000040b0b7c24 */ /* 0x000fc8000f8e02ff */
[----:B------:R-:W-:-:S04]  /*0230*/  IMAD.HI.U32 R12, R7, R11, R6 ;  /* 0x0000000b070c7227 */ /* 0x000fc800078e0006 */
[----:B------:R-:W-:Y:S02]  /*0240*/  IMAD.MOV.U32 R7, RZ, RZ, RZ ;  /* 0x000000ffff077224 */ /* 0x000fe400078e00ff */
[----:B------:R-:W-:-:S04]  /*0250*/  IMAD.HI.U32 R12, R12, R9, RZ ;  /* 0x000000090c0c7227 */ /* 0x000fc800078e00ff */
[----:B------:R-:W-:-:S04]  /*0260*/  IMAD.MOV R12, RZ, RZ, -R12 ;  /* 0x000000ffff0c7224 */ /* 0x000fc800078e0a0c */
[----:B------:R-:W-:-:S05]  /*0270*/  IMAD R11, R12, UR4, R9 ;  /* 0x000000040c0b7c24 */ /* 0x000fca000f8e0209 */
[----:B------:R-:W-:-:S13]  /*0280*/  ISETP.GE.U32.AND P0, PT, R11, UR4, PT ;  /* 0x000000040b007c0c */ /* 0x000fda000bf06070 */
[----:B------:R-:W-:-:S05]  /*0290*/  @P0 VIADD R11, R11, -UR4 ;  /* 0x800000040b0b0c36 */ /* 0x000fca0008000000 */
[----:B------:R-:W-:-:S13]  /*02a0*/  ISETP.GE.U32.AND P0, PT, R11, UR4, PT ;  /* 0x000000040b007c0c */ /* 0x000fda000bf06070 */
[----:B------:R-:W-:Y:S02]  /*02b0*/  @P0 IADD3 R11, PT, PT, R11, -UR4, RZ ;  /* 0x800000040b0b0c10 */ /* 0x000fe4000fffe0ff */
[----:B------:R-:W-:-:S05]  /*02c0*/  @!P1 LOP3.LUT R11, RZ, UR4, RZ, 0x33, !PT ;  /* 0x00000004ff0b9c12 */ /* 0x000fca000f8e33ff */
[----:B------:R-:W-:Y:S01]  /*02d0*/  IMAD.MOV.U32 R6, RZ, RZ, R11 ;  /* 0x000000ffff067224 */ /* 0x000fe200078e000b */
[----:B------:R-:W-:Y:S06]  /*02e0*/  BRA `(.L_x_2) ;  /* 0x0000000000107947 */ /* 0x000fec0003800000 */
.L_x_1:
[----:B------:R-:W-:Y:S01]  /*02f0*/  IMAD.U32 R12, RZ, RZ, UR4 ;  /* 0x00000004ff0c7e24 */ /* 0x000fe2000f8e00ff */
[----:B------:R-:W-:Y:S02]  /*0300*/  MOV R11, UR7 ;  /* 0x00000007000b7c02 */ /* 0x000fe40008000f00 */
[----:B------:R-:W-:-:S07]  /*0310*/  MOV R10, 0x330 ;  /* 0x00000330000a7802 */ /* 0x000fce0000000f00 */
[----:B-----5:R-:W-:Y:S05]  /*0320*/  CALL.REL.NOINC `($__internal_0_$__cuda_sm20_rem_u64) ;  /* 0x00000004000c7944 */ /* 0x020fea0003c00000 */
.L_x_2:
[----:B------:R-:W-:Y:S05]  /*0330*/  BSYNC.RECONVERGENT B0 ;  /* 0x0000000000007941 */ /* 0x000fea0003800200 */
.L_x_0:
[----:B------:R-:W0:Y:S02]  /*0340*/  LDCU.64 UR8, c[0x0][0x398] ;  /* 0x00007300ff0877ac */ /* 0x000e240008000a00 */
[----:B0-----:R-:W-:-:S04]  /*0350*/  LEA R10, P0, R6, UR8, 0x3 ;  /* 0x00000008060a7c11 */ /* 0x001fc8000f8018ff */
[----:B------:R-:W-:-:S05]  /*0360*/  LEA.HI.X R11, R6, UR9, R7, 0x3, P0 ;  /* 0x00000009060b7c11 */ /* 0x000fca00080f1c07 */
[----:B------:R-:W2:Y:S01]  /*0370*/  LDG.E.64 R6, desc[UR10][R10.64] ;  /* 0x0000000a0a067981 */ /* 0x000ea2000c1e1b00 */
[----:B------:R-:W-:Y:S02]  /*0380*/  LOP3.LUT P1, RZ, R9, 0x1fff, RZ, 0xc0, !PT ;  /* 0x00001fff09ff7812 */ /* 0x000fe4000782c0ff */
[----:B--2--5:R-:W-:-:S04]  /*0390*/  ISETP.NE.U32.AND P0, PT, R4, R6, PT ;  /* 0x000000060400720c */ /* 0x024fc80003f05070 */
[----:B------:R-:W-:-:S13]  /*03a0*/  ISETP.NE.AND.EX P0, PT, R5, R7, PT, P0 ;  /* 0x000000070500720c */ /* 0x000fda0003f05300 */
[----:B------:R-:W0:Y:S01]  /*03b0*/  @P0 LDC.64 R4, c[0x0][0x388] ;  /* 0x0000e200ff040b82 */ /* 0x000e220000000a00 */
[----:B------:R-:W-:-:S05]  /*03c0*/  @P0 IMAD.MOV.U32 R7, RZ, RZ, 0x1 ;  /* 0x00000001ff070424 */ /* 0x000fca00078e00ff */
[----:B0-----:R0:W-:Y:S01]  /*03d0*/  @P0 STG.E desc[UR10][R4.64], R7 ;  /* 0x0000000704000986 */ /* 0x0011e2000c10190a */
[----:B------:R-:W-:Y:S05]  /*03e0*/  @P1 EXIT ;  /* 0x000000000000194d */ /* 0x000fea0003800000 */
[----:B0-----:R-:W0:Y:S02]  /*03f0*/  LDC R4, c[0x0][0x3a8] ;  /* 0x0000ea00ff047b82 */ /* 0x001e240000000800 */
[----:B0-----:R-:W-:-:S13]  /*0400*/  ISETP.NE.AND P0, PT, R4, 0x1, PT ;  /* 0x000000010400780c */ /* 0x001fda0003f05270 */
[----:B------:R0:W-:Y:S01]  /*0410*/  @!P0 STG.E.64 desc[UR10][R2.64], RZ ;  /* 0x000000ff02008986 */ /* 0x0001e2000c101b0a */
[----:B------:R-:W-:Y:S05]  /*0420*/  @!P0 EXIT ;  /* 0x000000000000894d */ /* 0x000fea0003800000 */
[----:B------:R-:W-:Y:S01]  /*0430*/  UIADD3 UR4, UP0, UPT, UR5, -0x1, URZ ;  /* 0xffffffff05047890 */ /* 0x000fe2000ff1e0ff */
[----:B------:R-:W-:-:S03]  /*0440*/  IADD3 R4, P0, PT, R0, UR8, RZ ;  /* 0x0000000800047c10 */ /* 0x000fc6000ff1e0ff */
[----:B------:R-:W-:Y:S01]  /*0450*/  UIADD3.X UR7, UPT, UPT, UR6, -0x1, URZ, UP0, !UPT ;  /* 0xffffffff06077890 */ /* 0x000fe200087fe4ff */
[----:B------:R-:W-:Y:S02]  /*0460*/  IADD3.X R5, PT, PT, R13, UR9, RZ, P0, !PT ;  /* 0x000000090d057c10 */ /* 0x000fe400087fe4ff */
[----:B------:R-:W-:-:S03]  /*0470*/  ISETP.LT.U32.AND P0, PT, R9, UR4, PT ;  /* 0x0000000409007c0c */ /* 0x000fc6000bf01070 */
[----:B------:R-:W-:Y:S01]  /*0480*/  IMAD.U32 R7, RZ, RZ, UR7 ;  /* 0x00000007ff077e24 */ /* 0x000fe2000f8e00ff */
[----:B------:R1:W-:Y:S04]  /*0490*/  STG.E.64 desc[UR10][R4.64], RZ ;  /* 0x000000ff04007986 */ /* 0x0003e8000c101b0a */
[----:B------:R-:W-:-:S13]  /*04a0*/  ISETP.GT.U32.AND.EX P0, PT, R7, R8, PT, P0 ;  /* 0x000000080700720c */ /* 0x000fda0003f04100 */
[----:B-1----:R-:W-:Y:S05]  /*04b0*/  @!P0 EXIT ;  /* 0x000000000000894d */ /* 0x002fea0003800000 */
[----:B------:R-:W1:Y:S01]  /*04c0*/  LDCU UR4, c[0x0][0x384] ;  /* 0x00007080ff0477ac */ /* 0x000e620008000800 */
[----:B------:R-:W-:Y:S01]  /*04d0*/  VIADD R9, R9, 0x1 ;  /* 0x0000000109097836 */ /* 0x000fe20000000000 */
[----:B------:R-:W-:Y:S04]  /*04e0*/  BSSY.RECONVERGENT B0, `(.L_x_3) ;  /* 0x0000021000007945 */ /* 0x000fe80003800200 */
[----:B------:R-:W-:-:S04]  /*04f0*/  SHF.R.S32.HI R8, RZ, 0x1f, R9 ;  /* 0x0000001fff087819 */ /* 0x000fc80000011409 */
[----:B-1----:R-:W-:-:S04]  /*0500*/  LOP3.LUT R0, R8, UR4, RZ, 0xfc, !PT ;  /* 0x0000000408007c12 */ /* 0x002fc8000f8efcff */
[----:B------:R-:W-:-:S13]  /*0510*/  ISETP.NE.U32.AND P0, PT, R0, RZ, PT ;  /* 0x000000ff0000720c */ /* 0x000fda0003f05070 */
[----:B------:R-:W-:Y:S05]  /*0520*/  @P0 BRA `(.L_x_4) ;  /* 0x0000000000540947 */ /* 0x000fea0003800000 */
[----:B------:R-:W1:Y:S02]  /*0530*/  LDCU UR4, c[0x0][0x380] ;  /* 0x00007000ff0477ac */ /* 0x000e640008000800 */
[----:B-1----:R-:W1:Y:S01]  /*0540*/  I2F.U32.RP R0, UR4 ;  /* 0x0000000400007d06 */ /* 0x002e620008209000 */
[----:B------:R-:W-:-:S07]  /*0550*/  ISETP.NE.U32.AND P1, PT, RZ, UR4, PT ;  /* 0x00000004ff007c0c */ /* 0x000fce000bf25070 */
[----:B-1----:R-:W1:Y:S02]  /*0560*/  MUFU.RCP R0, R0 ;  /* 0x0000000000007308 */ /* 0x002e640000001000 */
[----:B-1----:R-:W-:-:S06]  /*0570*/  IADD3 R4, PT, PT, R0, 0xffffffe, RZ ;  /* 0x0ffffffe00047810 */ /* 0x002fcc0007ffe0ff */
[----:B------:R1:W2:Y:S02]  /*0580*/  F2I.FTZ.U32.TRUNC.NTZ R5, R4 ;  /* 0x0000000400057305 */ /* 0x0002a4000021f000 */
[----:B-1----:R-:W-:Y:S02]  /*0590*/  IMAD.MOV.U32 R4, RZ, RZ, RZ ;  /* 0x000000ffff047224 */ /* 0x002fe400078e00ff */
[----:B--2---:R-:W-:-:S04]  /*05a0*/  IMAD.MOV R7, RZ, RZ, -R5 ;  /* 0x000000ffff077224 */ /* 0x004fc800078e0a05 */
[----:B------:R-:W-:-:S04]  /*05b0*/  IMAD R7, R7, UR4, RZ ;  /* 0x0000000407077c24 */ /* 0x000fc8000f8e02ff */
[----:B------:R-:W-:-:S04]  /*05c0*/  IMAD.HI.U32 R6, R5, R7, R4 ;  /* 0x0000000705067227 */ /* 0x000fc800078e0004 */
[----:B------:R-:W-:Y:S02]  /*05d0*/  IMAD.MOV.U32 R5, RZ, RZ, RZ ;  /* 0x000000ffff057224 */ /* 0x000fe400078e00ff */
[----:B------:R-:W-:-:S04]  /*05e0*/  IMAD.HI.U32 R6, R6, R9, RZ ;  /* 0x0000000906067227 */ /* 0x000fc800078e00ff */
[----:B------:R-:W-:-:S04]  /*05f0*/  IMAD.MOV R6, RZ, RZ, -R6 ;  /* 0x000000ffff067224 */ /* 0x000fc800078e0a06 */
[----:B------:R-:W-:-:S05]  /*0600*/  IMAD R9, R6, UR4, R9 ;  /* 0x0000000406097c24 */ /* 0x000fca000f8e0209 */
[----:B------:R-:W-:-:S13]  /*0610*/  ISETP.GE.U32.AND P0, PT, R9, UR4, PT ;  /* 0x0000000409007c0c */ /* 0x000fda000bf06070 */
[----:B------:R-:W-:-:S04]  /*0620*/  @P0 IADD3 R9, PT, PT, R9, -UR4, RZ ;  /* 0x8000000409090c10 */ /* 0x000fc8000fffe0ff */
[----:B------:R-:W-:-:S13]  /*0630*/  ISETP.GE.U32.AND P0, PT, R9, UR4, PT ;  /* 0x0000000409007c0c */ /* 0x000fda000bf06070 */
[----:B------:R-:W-:Y:S01]  /*0640*/  @P0 VIADD R9, R9, -UR4 ;  /* 0x8000000409090c36 */ /* 0x000fe20008000000 */
[----:B------:R-:W-:-:S05]  /*0650*/  @!P1 LOP3.LUT R9, RZ, UR4, RZ, 0x33, !PT ;  /* 0x00000004ff099c12 */ /* 0x000fca000f8e33ff */
[----:B------:R-:W-:Y:S01]  /*0660*/  IMAD.MOV.U32 R4, RZ, RZ, R9 ;  /* 0x000000ffff047224 */ /* 0x000fe200078e0009 */
[----:B------:R-:W-:Y:S06]  /*0670*/  BRA `(.L_x_5) ;  /* 0x00000000001c7947 */ /* 0x000fec0003800000 */
.L_x_4:
[----:B------:R-:W1:Y:S01]  /*0680*/  LDCU.64 UR4, c[0x0][0x380] ;  /* 0x00007000ff0477ac */ /* 0x000e620008000a00 */
[----:B------:R-:W-:Y:S02]  /*0690*/  MOV R10, 0x6d0 ;  /* 0x000006d0000a7802 */ /* 0x000fe40000000f00 */
[----:B-1----:R-:W-:Y:S01]  /*06a0*/  MOV R12, UR4 ;  /* 0x00000004000c7c02 */ /* 0x002fe20008000f00 */
[----:B------:R-:W-:-:S07]  /*06b0*/  IMAD.U32 R11, RZ, RZ, UR5 ;  /* 0x00000005ff0b7e24 */ /* 0x000fce000f8e00ff */
[----:B0-----:R-:W-:Y:S05]  /*06c0*/  CALL.REL.NOINC `($__internal_0_$__cuda_sm20_rem_u64) ;  /* 0x0000000000247944 */ /* 0x001fea0003c00000 */
[----:B------:R-:W-:Y:S02]  /*06d0*/  IMAD.MOV.U32 R4, RZ, RZ, R6 ;  /* 0x000000ffff047224 */ /* 0x000fe400078e0006 */
[----:B------:R-:W-:-:S07]  /*06e0*/  IMAD.MOV.U32 R5, RZ, RZ, R7 ;  /* 0x000000ffff057224 */ /* 0x000fce00078e0007 */
.L_x_5:
[----:B------:R-:W-:Y:S05]  /*06f0*/  BSYNC.RECONVERGENT B0 ;  /* 0x0000000000007941 */ /* 0x000fea0003800200 */
.L_x_3:
[----:B------:R-:W1:Y:S02]  /*0700*/  LDCU.64 UR4, c[0x0][0x390] ;  /* 0x00007200ff0477ac */ /* 0x000e640008000a00 */
[----:B-1----:R-:W-:-:S04]  /*0710*/  LEA R6, P0, R4, UR4, 0x3 ;  /* 0x0000000404067c11 */ /* 0x002fc8000f8018ff */
[----:B------:R-:W-:-:S05]  /*0720*/  LEA.HI.X R7, R4, UR5, R5, 0x3, P0 ;  /* 0x0000000504077c11 */ /* 0x000fca00080f1c05 */
[----:B------:R-:W2:Y:S04]  /*0730*/  LDG.E.64 R4, desc[UR10][R6.64] ;  /* 0x0000000a06047981 */ /* 0x000ea8000c1e1b00 */
[----:B--2---:R-:W-:Y:S01]  /*0740*/  STG.E.64 desc[UR10][R2.64], R4 ;  /* 0x0000000402007986 */ /* 0x004fe2000c101b0a */
[----:B------:R-:W-:Y:S05]  /*0750*/  EXIT ;  /* 0x000000000000794d */ /* 0x000fea0003800000 */
        .weak           $__internal_0_$__cuda_sm20_rem_u64
        .type           $__internal_0_$__cuda_sm20_rem_u64,@function
        .size           $__internal_0_$__cuda_sm20_rem_u64,(.L_x_14 - $__internal_0_$__cuda_sm20_rem_u64)
$__internal_0_$__cuda_sm20_rem_u64:
[----:B------:R-:W-:Y:S01]  /*0760*/  MOV R16, R12 ;  /* 0x0000000c00107202 */ /* 0x000fe20000000f00 */
[----:B------:R-:W-:-:S05]  /*0770*/  IMAD.MOV.U32 R17, RZ, RZ, R11 ;  /* 0x000000ffff117224 */ /* 0x000fca00078e000b */
[----:B------:R-:W0:Y:S08]  /*0780*/  I2F.U64.RP R16, R16 ;  /* 0x0000001000107312 */ /* 0x000e300000309000 */
[----:B0-----:R-:W0:Y:S02]  /*0790*/  MUFU.RCP R6, R16 ;  /* 0x0000001000067308 */ /* 0x001e240000001000 */
[----:B0-----:R-:W-:-:S06]  /*07a0*/  VIADD R6, R6, 0x1ffffffe ;  /* 0x1ffffffe06067836 */ /* 0x001fcc0000000000 */
[----:B------:R-:W0:Y:S02]  /*07b0*/  F2I.U64.TRUNC R6, R6 ;  /* 0x0000000600067311 */ /* 0x000e24000020d800 */
[----:B0-----:R-:W-:-:S04]  /*07c0*/  IMAD.WIDE.U32 R14, R6, R12, RZ ;  /* 0x0000000c060e7225 */ /* 0x001fc800078e00ff */
[----:B------:R-:W-:Y:S01]  /*07d0*/  IMAD R15, R6, R11, R15 ;  /* 0x0000000b060f7224 */ /* 0x000fe200078e020f */
[----:B------:R-:W-:-:S03]  /*07e0*/  IADD3 R19, P0, PT, RZ, -R14, RZ ;  /* 0x8000000eff137210 */ /* 0x000fc60007f1e0ff */
[----:B------:R-:W-:Y:S02]  /*07f0*/  IMAD R15, R7, R12, R15 ;  /* 0x0000000c070f7224 */ /* 0x000fe400078e020f */
[----:B------:R-:W-:-:S04]  /*0800*/  IMAD.HI.U32 R14, R6, R19, RZ ;  /* 0x00000013060e7227 */ /* 0x000fc800078e00ff */
[----:B------:R-:W-:Y:S01]  /*0810*/  IMAD.X R21, RZ, RZ, ~R15, P0 ;  /* 0x000000ffff157224 */ /* 0x000fe200000e0e0f */
[----:B------:R-:W-:-:S03]  /*0820*/  MOV R15, R6 ;  /* 0x00000006000f7202 */ /* 0x000fc60000000f00 */
[-C--:B------:R-:W-:Y:S02]  /*0830*/  IMAD R17, R7, R21.reuse, RZ ;  /* 0x0000001507117224 */ /* 0x080fe400078e02ff */
[----:B------:R-:W-:-:S04]  /*0840*/  IMAD.WIDE.U32 R14, P0, R6, R21, R14 ;  /* 0x00000015060e7225 */ /* 0x000fc8000780000e */
[----:B------:R-:W-:-:S04]  /*0850*/  IMAD.HI.U32 R21, R7, R21, RZ ;  /* 0x0000001507157227 */ /* 0x000fc800078e00ff */
[----:B------:R-:W-:-:S05]  /*0860*/  IMAD.HI.U32 R14, P1, R7, R19, R14 ;  /* 0x00000013070e7227 */ /* 0x000fca000782000e */
[----:B------:R-:W-:Y:S01]  /*0870*/  IADD3 R15, P2, PT, R17, R14, RZ ;  /* 0x0000000e110f7210 */ /* 0x000fe20007f5e0ff */
[----:B------:R-:W-:-:S04]  /*0880*/  IMAD.X R14, R21, 0x1, R7, P0 ;  /* 0x00000001150e7824 */ /* 0x000fc800000e0607 */
[----:B------:R-:W-:Y:S01]  /*0890*/  IMAD.WIDE.U32 R6, R15, R12, RZ ;  /* 0x0000000c0f067225 */ /* 0x000fe200078e00ff */
[----:B------:R-:W-:-:S03]  /*08a0*/  IADD3.X R17, PT, PT, RZ, RZ, R14, P2, P1 ;  /* 0x000000ffff117210 */ /* 0x000fc600017e240e */
[----:B------:R-:W-:Y:S01]  /*08b0*/  IMAD R7, R15, R11, R7 ;  /* 0x0000000b0f077224 */ /* 0x000fe200078e0207 */
[----:B------:R-:W-:-:S03]  /*08c0*/  IADD3 R19, P0, PT, RZ, -R6, RZ ;  /* 0x80000006ff137210 */ /* 0x000fc60007f1e0ff */
[----:B------:R-:W-:Y:S02]  /*08d0*/  IMAD R7, R17, R12, R7 ;  /* 0x0000000c11077224 */ /* 0x000fe400078e0207 */
[----:B------:R-:W-:-:S04]  /*08e0*/  IMAD.HI.U32 R14, R15, R19, RZ ;  /* 0x000000130f0e7227 */ /* 0x000fc800078e00ff */
[----:B------:R-:W-:Y:S02]  /*08f0*/  IMAD.X R6, RZ, RZ, ~R7, P0 ;  /* 0x000000ffff067224 */ /* 0x000fe400000e0e07 */
[----:B------:R-:W-:Y:S02]  /*0900*/  IMAD.MOV.U32 R7, RZ, RZ, RZ ;  /* 0x000000ffff077224 */ /* 0x000fe400078e00ff */
[----:B------:R-:W-:-:S04]  /*0910*/  IMAD.WIDE.U32 R14, P0, R15, R6, R14 ;  /* 0x000000060f0e7225 */ /* 0x000fc8000780000e */
[C---:B------:R-:W-:Y:S02]  /*0920*/  IMAD R16, R17.reuse, R6, RZ ;  /* 0x0000000611107224 */ /* 0x040fe400078e02ff */
[----:B------:R-:W-:-:S04]  /*0930*/  IMAD.HI.U32 R15, P1, R17, R19, R14 ;  /* 0x00000013110f7227 */ /* 0x000fc8000782000e */
[----:B------:R-:W-:Y:S01]  /*0940*/  IMAD.HI.U32 R6, R17, R6, RZ ;  /* 0x0000000611067227 */ /* 0x000fe200078e00ff */
[----:B------:R-:W-:-:S04]  /*0950*/  IADD3 R15, P2, PT, R16, R15, RZ ;  /* 0x0000000f100f7210 */ /* 0x000fc80007f5e0ff */
[----:B------:R-:W-:Y:S01]  /*0960*/  IADD3.X R17, PT, PT, R6, R17, RZ, P0, !PT ;  /* 0x0000001106117210 */ /* 0x000fe200007fe4ff */
[----:B------:R-:W-:-:S03]  /*0970*/  IMAD.HI.U32 R6, R15, R9, RZ ;  /* 0x000000090f067227 */ /* 0x000fc600078e00ff */
[----:B------:R-:W-:Y:S01]  /*0980*/  IADD3.X R17, PT, PT, RZ, RZ, R17, P2, P1 ;  /* 0x000000ffff117210 */ /* 0x000fe200017e2411 */
[----:B------:R-:W-:-:S04]  /*0990*/  IMAD.WIDE.U32 R6, R15, R8, R6 ;  /* 0x000000080f067225 */ /* 0x000fc800078e0006 */
[C---:B------:R-:W-:Y:S02]  /*09a0*/  IMAD R15, R17.reuse, R8, RZ ;  /* 0x00000008110f7224 */ /* 0x040fe400078e02ff */
[----:B------:R-:W-:-:S04]  /*09b0*/  IMAD.HI.U32 R6, P0, R17, R9, R6 ;  /* 0x0000000911067227 */ /* 0x000fc80007800006 */
[----:B------:R-:W-:Y:S01]  /*09c0*/  IMAD.HI.U32 R14, R17, R8, RZ ;  /* 0x00000008110e7227 */ /* 0x000fe200078e00ff */
[----:B------:R-:W-:-:S03]  /*09d0*/  IADD3 R15, P1, PT, R15, R6, RZ ;  /* 0x000000060f0f7210 */ /* 0x000fc60007f3e0ff */
[----:B------:R-:W-:Y:S02]  /*09e0*/  IMAD.X R14, RZ, RZ, R14, P0 ;  /* 0x000000ffff0e7224 */ /* 0x000fe400000e060e */
[----:B------:R-:W-:-:S03]  /*09f0*/  IMAD.WIDE.U32 R6, R15, R12, RZ ;  /* 0x0000000c0f067225 */ /* 0x000fc600078e00ff */
[----:B------:R-:W-:Y:S01]  /*0a00*/  IADD3.X R17, PT, PT, RZ, R14, RZ, P1, !PT ;  /* 0x0000000eff117210 */ /* 0x000fe20000ffe4ff */
[----:B------:R-:W-:Y:S01]  /*0a10*/  IMAD R15, R15, R11, R7 ;  /* 0x0000000b0f0f7224 */ /* 0x000fe200078e0207 */
[----:B------:R-:W-:-:S03]  /*0a20*/  IADD3 R7, P1, PT, -R6, R9, RZ ;  /* 0x0000000906077210 */ /* 0x000fc60007f3e1ff */
[-C--:B------:R-:W-:Y:S01]  /*0a30*/  IMAD R15, R17, R12.reuse, R15 ;  /* 0x0000000c110f7224 */ /* 0x080fe200078e020f */
[----:B------:R-:W-:-:S03]  /*0a40*/  ISETP.GE.U32.AND P0, PT, R7, R12, PT ;  /* 0x0000000c0700720c */ /* 0x000fc60003f06070 */
[----:B------:R-:W-:Y:S01]  /*0a50*/  IMAD.X R6, R8, 0x1, ~R15, P1 ;  /* 0x0000000108067824 */ /* 0x000fe200008e0e0f */
[----:B------:R-:W-:-:S04]  /*0a60*/  IADD3 R15, P1, PT, -R12, R7, RZ ;  /* 0x000000070c0f7210 */ /* 0x000fc80007f3e1ff */
[C---:B------:R-:W-:Y:S01]  /*0a70*/  ISETP.GE.U32.AND.EX P0, PT, R6.reuse, R11, PT, P0 ;  /* 0x0000000b0600720c */ /* 0x040fe20003f06100 */
[----:B------:R-:W-:Y:S01]  /*0a80*/  IMAD.X R14, R6, 0x1, ~R11, P1 ;  /* 0x00000001060e7824 */ /* 0x000fe200008e0e0b */
[----:B------:R-:W-:Y:S02]  /*0a90*/  ISETP.NE.U32.AND P1, PT, R12, RZ, PT ;  /* 0x000000ff0c00720c */ /* 0x000fe40003f25070 */
[----:B------:R-:W-:Y:S02]  /*0aa0*/  SEL R15, R15, R7, P0 ;  /* 0x000000070f0f7207 */ /* 0x000fe40000000000 */
[----:B------:R-:W-:Y:S02]  /*0ab0*/  SEL R14, R14, R6, P0 ;  /* 0x000000060e0e7207 */ /* 0x000fe40000000000 */
[----:B------:R-:W-:Y:S02]  /*0ac0*/  ISETP.GE.U32.AND P0, PT, R15, R12, PT ;  /* 0x0000000c0f00720c */ /* 0x000fe40003f06070 */
[----:B------:R-:W-:-:S02]  /*0ad0*/  IADD3 R6, P2, PT, -R12, R15, RZ ;  /* 0x0000000f0c067210 */ /* 0x000fc40007f5e1ff */
[----:B------:R-:W-:Y:S02]  /*0ae0*/  ISETP.GE.U32.AND.EX P0, PT, R14, R11, PT, P0 ;  /* 0x0000000b0e00720c */ /* 0x000fe40003f06100 */
[CC--:B------:R-:W-:Y:S02]  /*0af0*/  IADD3.X R7, PT, PT, ~R11.reuse, R14.reuse, RZ, P2, !PT ;  /* 0x0000000e0b077210 */ /* 0x0c0fe400017fe5ff */
[----:B------:R-:W-:Y:S01]  /*0b00*/  ISETP.NE.AND.EX P1, PT, R11, RZ, PT, P1 ;  /* 0x000000ff0b00720c */ /* 0x000fe20003f25310 */
[----:B------:R-:W-:Y:S01]  /*0b10*/  IMAD.MOV.U32 R11, RZ, RZ, 0x0 ;  /* 0x00000000ff0b7424 */ /* 0x000fe200078e00ff */
[----:B------:R-:W-:Y:S02]  /*0b20*/  SEL R6, R6, R15, P0 ;  /* 0x0000000f06067207 */ /* 0x000fe40000000000 */
[----:B------:R-:W-:Y:S02]  /*0b30*/  SEL R7, R7, R14, P0 ;  /* 0x0000000e07077207 */ /* 0x000fe40000000000 */
[----:B------:R-:W-:-:S02]  /*0b40*/  SEL R6, R6, 0xffffffff, P1 ;  /* 0xffffffff06067807 */ /* 0x000fc40000800000 */
[----:B------:R-:W-:Y:S01]  /*0b50*/  SEL R7, R7, 0xffffffff, P1 ;  /* 0xffffffff07077807 */ /* 0x000fe20000800000 */
[----:B------:R-:W-:Y:S06]  /*0b60*/  RET.REL.NODEC R10 `(_Z6bufcmpImEvmPiPT_S2_mi) ;  /* 0xfffffff40a247950 */ /* 0x000fec0003c3ffff */
.L_x_6:
[----:B------:R-:W-:-:S00]  /*0b70*/  BRA `(.L_x_6) ;  /* 0xfffffffc00fc7947 */ /* 0x000fc0000383ffff */
[----:B------:R-:W-:-:S00]  /*0b80*/  NOP ;  /* 0x0000000000007918 */ /* 0x000fc00000000000 */
[----:B------:R-:W-:-:S00]  /*0b90*/  NOP ;  /* 0x0000000000007918 */ /* 0x000fc00000000000 */
[----:B------:R-:W-:-:S00]  /*0ba0*/  NOP ;  /* 0x0000000000007918 */ /* 0x000fc00000000000 */
[----:B------:R-:W-:-:S00]  /*0bb0*/  NOP ;  /* 0x0000000000007918 */ /* 0x000fc00000000000 */
[----:B------:R-:W-:-:S00]  /*0bc0*/  NOP ;  /* 0x0000000000007918 */ /* 0x000fc00000000000 */
[----:B------:R-:W-:-:S00]  /*0bd0*/  NOP ;  /* 0x0000000000007918 */ /* 0x000fc00000000000 */
[----:B------:R-:W-:-:S00]  /*0be0*/  NOP ;  /* 0x0000000000007918 */ /* 0x000fc00000000000 */
[----:B------:R-:W-:-:S00]  /*0bf0*/  NOP ;  /* 0x0000000000007918 */ /* 0x000fc00000000000 */
.L_x_14:


//--------------------- .text._Z6bufcmpIcEvmPiPT_S2_mi --------------------------
	.section	.text._Z6bufcmpIcEvmPiPT_S2_mi,"ax",@progbits
	.align	128
        .global         _Z6bufcmpIcEvmPiPT_S2_mi
        .type           _Z6bufcmpIcEvmPiPT_S2_mi,@function
        .size           _Z6bufcmpIcEvmPiPT_S2_mi,(.L_x_15 - _Z6bufcmpIcEvmPiPT_S2_mi)
        .other          _Z6bufcmpIcEvmPiPT_S2_mi,@"STO_CUDA_ENTRY STV_DEFAULT"
_Z6bufcmpIcEvmPiPT_S2_mi:
.text._Z6bufcmpIcEvmPiPT_S2_mi:
[----:B------:R-:W-:Y:S01]  /*0000*/  LDC R1, c[0x0][0x37c] ;  /* 0x0000df00ff017b82 */ /* 0x000fe20000000800 */
[----:B------:R-:W0:Y:S07]  /*0010*/  S2R R3, SR_TID.X ;  /* 0x0000000000037919 */ /* 0x000e2e0000002100 */
[----:B------:R-:W0:Y:S01]  /*0020*/  S2UR UR4, SR_CTAID.X ;  /* 0x00000000000479c3 */ /* 0x000e220000002500 */
[----:B------:R-:W1:Y:S07]  /*0030*/  LDCU.64 UR6, c[0x0][0x380] ;  /* 0x00007000ff0677ac */ /* 0x000e6e0008000a00 */
[----:B------:R-:W0:Y:S02]  /*0040*/  LDC R0, c[0x0][0x360] ;  /* 0x0000d800ff007b82 */ /* 0x000e240000000800 */
[----:B0-----:R-:W-:-:S05]  /*0050*/  IMAD R0, R0, UR4, R3 ;  /* 0x0000000400007c24 */ /* 0x001fca000f8e0203 */
[----:B-1----:R-:W-:Y:S02]  /*0060*/  ISETP.GE.U32.AND P0, PT, R0, UR6, PT ;  /* 0x0000000600007c0c */ /* 0x002fe4000bf06070 */
[----:B------:R-:W-:-:S04]  /*0070*/  SHF.R.S32.HI R4, RZ, 0x1f, R0 ;  /* 0x0000001fff047819 */ /* 0x000fc80000011400 */
[----:B------:R-:W-:-:S13]  /*0080*/  ISETP.GE.U32.AND.EX P0, PT, R4, UR7, PT, P0 ;  /* 0x0000000704007c0c */ /* 0x000fda000bf06100 */
[----:B------:R-:W-:Y:S05]  /*0090*/  @P0 EXIT ;  /* 0x000000000000094d */ /* 0x000fea0003800000 */
[----:B------:R-:W0:Y:S01]  /*00a0*/  LDCU.64 UR6, c[0x0][0x390] ;  /* 0x00007200ff0677ac */ /* 0x000e220008000a00 */
[----:B------:R-:W1:Y:S01]  /*00b0*/  LDCU.64 UR4, c[0x0][0x358] ;  /* 0x00006b00ff0477ac */ /* 0x000e620008000a00 */
[----:B0-----:R-:W-:Y:S01]  /*00c0*/  IADD3 R2, P0, PT, R0, UR6, RZ ;  /* 0x0000000600027c10 */ /* 0x001fe2000ff1e0ff */
[----:B------:R-:W0:Y:S03]  /*00d0*/  LDCU UR6, c[0x0][0x3a4] ;  /* 0x00007480ff0677ac */ /* 0x000e260008000800 */
[----:B------:R-:W-:-:S05]  /*00e0*/  IADD3.X R3, PT, PT, R4, UR7, RZ, P0, !PT ;  /* 0x0000000704037c10 */ /* 0x000fca00087fe4ff */
[----:B-1----:R1:W5:Y:S01]  /*00f0*/  LDG.E.U8 R5, desc[UR4][R2.64] ;  /* 0x0000000402057981 */ /* 0x002362000c1e1100 */
[----:B------:R-:W-:Y:S01]  /*0100*/  BSSY.RECONVERGENT B0, `(.L_x_7) ;  /* 0x0000020000007945 */ /* 0x000fe20003800200 */
[----:B0-----:R-:W-:-:S04]  /*0110*/  LOP3.LUT R6, R4, UR6, RZ, 0xfc, !PT ;  /* 0x0000000604067c12 */ /* 0x001fc8000f8efcff */
[----:B------:R-:W-:-:S13]  /*0120*/  ISETP.NE.U32.AND P0, PT, R6, RZ, PT ;  /* 0x000000ff0600720c */ /* 0x000fda0003f05070 */
[----:B-1----:R-:W-:Y:S05]  /*0130*/  @P0 BRA `(.L_x_8) ;  /* 0x0000000000540947 */ /* 0x002fea0003800000 */
[----:B------:R-:W0:Y:S02]  /*0140*/  LDCU UR6, c[0x0][0x3a0] ;  /* 0x00007400ff0677ac */ /* 0x000e240008000800 */
[----:B0-----:R-:W0:Y:S01]  /*0150*/  I2F.U32.RP R8, UR6 ;  /* 0x0000000600087d06 */ /* 0x001e220008209000 */
[----:B------:R-:W-:-:S07]  /*0160*/  ISETP.NE.U32.AND P1, PT, RZ, UR6, PT ;  /* 0x00000006ff007c0c */ /* 0x000fce000bf25070 */
[----:B0-----:R-:W0:Y:S02]  /*0170*/  MUFU.RCP R8, R8 ;  /* 0x0000000800087308 */ /* 0x001e240000001000 */
[----:B0-----:R-:W-:-:S06]  /*0180*/  VIADD R6, R8, 0xffffffe ;  /* 0x0ffffffe08067836 */ /* 0x001fcc0000000000 */
[----:B------:R0:W1:Y:S02]  /*0190*/  F2I.FTZ.U32.TRUNC.NTZ R7, R6 ;  /* 0x0000000600077305 */ /* 0x000064000021f000 */
[----:B0-----:R-:W-:Y:S02]  /*01a0*/  IMAD.MOV.U32 R6, RZ, RZ, RZ ;  /* 0x000000ffff067224 */ /* 0x001fe400078e00ff */
[----:B-1----:R-:W-:-:S04]  /*01b0*/  IMAD.MOV R9, RZ, RZ, -R7 ;  /* 0x000000ffff097224 */ /* 0x002fc800078e0a07 */
[----:B------:R-:W-:-:S04]  /*01c0*/  IMAD R9, R9, UR6, RZ ;  /* 0x0000000609097c24 */ /* 0x000fc8000f8e02ff */
[----:B------:R-:W-:-:S06]  /*01d0*/  IMAD.HI.U32 R7, R7, R9, R6 ;  /* 0x0000000907077227 */ /* 0x000fcc00078e0006 */
[----:B------:R-:W-:-:S05]  /*01e0*/  IMAD.HI.U32 R7, R7, R0, RZ ;  /* 0x0000000007077227 */ /* 0x000fca00078e00ff */
[----:B------:R-:W-:-:S05]  /*01f0*/  IADD3 R7, PT, PT, -R7, RZ, RZ ;  /* 0x000000ff07077210 */ /* 0x000fca0007ffe1ff */
[----:B------:R-:W-:Y:S02]  /*0200*/  IMAD R9, R7, UR6, R0 ;  /* 0x0000000607097c24 */ /* 0x000fe4000f8e0200 */
[----:B------:R-:W-:-:S03]  /*0210*/  HFMA2 R7, -RZ, RZ, 0, 0 ;  /* 0x00000000ff077431 */ /* 0x000fc600000001ff */
[----:B------:R-:W-:-:S13]  /*0220*/  ISETP.GE.U32.AND P0, PT, R9, UR6, PT ;  /* 0x0000000609007c0c */ /* 0x000fda000bf06070 */
[----:B------:R-:W-:-:S05]  /*0230*/  @P0 VIADD R9, R9, -UR6 ;  /* 0x8000000609090c36 */ /* 0x000fca0008000000 */
[----:B------:R-:W-:-:S13]  /*0240*/  ISETP.GE.U32.AND P0, PT, R9, UR6, PT ;  /* 0x0000000609007c0c */ /* 0x000fda000bf06070 */
[----:B------:R-:W-:Y:S01]  /*0250*/  @P0 VIADD R9, R9, -UR6 ;  /* 0x8000000609090c36 */ /* 0x000fe20008000000 */
[----:B------:R-:W-:-:S05]  /*0260*/  @!P1 LOP3.LUT R9, RZ, UR6, RZ, 0x33, !PT ;  /* 0x00000006ff099c12 */ /* 0x000fca000f8e33ff */
[----:B------:R-:W-:Y:S01]  /*0270*/  IMAD.MOV.U32 R6, RZ, RZ, R9 ;  /* 0x000000ffff067224 */ /* 0x000fe200078e0009 */
[----:B------:R-:W-:Y:S06]  /*0280*/  BRA `(.L_x_9) ;  /* 0x00000000001c7947 */ /* 0x000fec0003800000 */
.L_x_8:
[----:B------:R-:W0:Y:S01]  /*0290*/  LDCU.64 UR6, c[0x0][0x3a0] ;  /* 0x00007400ff0677ac */ /* 0x000e220008000a00 */
[----:B------:R-:W-:Y:S01]  /*02a0*/  MOV R6, 0x2e0 ;  /* 0x000002e000067802 */ /* 0x000fe20000000f00 */
[----:B0-----:R-:W-:Y:S02]  /*02b0*/  IMAD.U32 R8, RZ, RZ, UR6 ;  /* 0x00000006ff087e24 */ /* 0x001fe4000f8e00ff */
[----:B------:R-:W-:-:S07]  /*02c0*/  IMAD.U32 R7, RZ, RZ, UR7 ;  /* 0x00000007ff077e24 */ /* 0x000fce000f8e00ff */
[----:B-----5:R-:W-:Y:S05]  /*02d0*/  CALL.REL.NOINC `($__internal_1_$__cuda_sm20_rem_u64) ;  /* 0x00000004000c7944 */ /* 0x020fea0003c00000 */
[----:B------:R-:W-:Y:S01]  /*02e0*/  IMAD.MOV.U32 R6, RZ, RZ, R8 ;  /* 0x000000ffff067224 */ /* 0x000fe200078e0008 */
[----:B------:R-:W-:-:S07]  /*02f0*/  MOV R7, R9 ;  /* 0x0000000900077202 */ /* 0x000fce0000000f00 */
.L_x_9:
[----:B------:R-:W-:Y:S05]  /*0300*/  BSYNC.RECONVERGENT B0 ;  /* 0x0000000000007941 */ /* 0x000fea0003800200 */
.L_x_7:
[----:B------:R-:W0:Y:S02]  /*0310*/  LDCU.64 UR8, c[0x0][0x398] ;  /* 0x00007300ff0877ac */ /* 0x000e240008000a00 */
[----:B0-----:R-:W-:-:S04]  /*0320*/  IADD3 R8, P0, PT, R6, UR8, RZ ;  /* 0x0000000806087c10 */ /* 0x001fc8000ff1e0ff */
[----:B------:R-:W-:-:S05]  /*0330*/  IADD3.X R9, PT, PT, R7, UR9, RZ, P0, !PT ;  /* 0x0000000907097c10 */ /* 0x000fca00087fe4ff */
[----:B------:R-:W2:Y:S01]  /*0340*/  LDG.E.U8 R8, desc[UR4][R8.64] ;  /* 0x0000000408087981 */ /* 0x000ea2000c1e1100 */
[----:B------:R-:W-:Y:S02]  /*0350*/  LOP3.LUT P0, RZ, R0, 0xfff8, RZ, 0xc0, !PT ;  /* 0x0000fff800ff7812 */ /* 0x000fe4000780c0ff */
[----:B--2--5:R-:W-:-:S13]  /*0360*/  ISETP.NE.AND P1, PT, R5, R8, PT ;  /* 0x000000080500720c */ /* 0x024fda0003f25270 */
[----:B------:R-:W0:Y:S01]  /*0370*/  @P1 LDC.64 R6, c[0x0][0x388] ;  /* 0x0000e200ff061b82 */ /* 0x000e220000000a00 */
[----:B------:R-:W-:-:S05]  /*0380*/  @P1 IMAD.MOV.U32 R5, RZ, RZ, 0x1 ;  /* 0x00000001ff051424 */ /* 0x000fca00078e00ff */
[----:B0-----:R0:W-:Y:S01]  /*0390*/  @P1 STG.E desc[UR4][R6.64], R5 ;  /* 0x0000000506001986 */ /* 0x0011e2000c101904 */
[----:B------:R-:W-:Y:S05]  /*03a0*/  @P0 EXIT ;  /* 0x000000000000094d */ /* 0x000fea0003800000 */
[----:B0-----:R-:W0:Y:S02]  /*03b0*/  LDC R5, c[0x0][0x3a8] ;  /* 0x0000ea00ff057b82 */ /* 0x001e240000000800 */
[----:B0-----:R-:W-:-:S13]  /*03c0*/  ISETP.NE.AND P0, PT, R5, 0x1, PT ;  /* 0x000000010500780c */ /* 0x001fda0003f05270 */
[----:B------:R0:W-:Y:S01]  /*03d0*/  @!P0 STG.E.U8 desc[UR4][R2.64], RZ ;  /* 0x000000ff02008986 */ /* 0x0001e2000c101104 */
[----:B------:R-:W-:Y:S05]  /*03e0*/  @!P0 EXIT ;  /* 0x000000000000894d */ /* 0x000fea0003800000 */
[----:B------:R-:W1:Y:S01]  /*03f0*/  LDCU.64 UR10, c[0x0][0x380] ;  /* 0x00007000ff0a77ac */ /* 0x000e620008000a00 */
[----:B------:R-:W-:-:S04]  /*0400*/  IADD3 R6, P1, PT, R0, UR8, RZ ;  /* 0x0000000800067c10 */ /* 0x000fc8000ff3e0ff */
[----:B------:R-:W-:-:S05]  /*0410*/  IADD3.X R7, PT, PT, R4, UR9, RZ, P1, !PT ;  /* 0x0000000904077c10 */ /* 0x000fca0008ffe4ff */
[----:B------:R2:W-:Y:S01]  /*0420*/  STG.E.U8 desc[UR4][R6.64], RZ ;  /* 0x000000ff06007986 */ /* 0x0005e2000c101104 */
[----:B-1----:R-:W-:-:S04]  /*0430*/  UIADD3 UR6, UP0, UPT, UR10, -0x1, URZ ;  /* 0xffffffff0a067890 */ /* 0x002fc8000ff1e0ff */
[----:B------:R-:W-:Y:S02]  /*0440*/  UIADD3.X UR7, UPT, UPT, UR11, -0x1, URZ, UP0, !UPT ;  /* 0xffffffff0b077890 */ /* 0x000fe400087fe4ff */
[----:B------:R-:W-:-:S04]  /*0450*/  ISETP.LT.U32.AND P0, PT, R0, UR6, PT ;  /* 0x0000000600007c0c */ /* 0x000fc8000bf01070 */
[----:B------:R-:W-:-:S05]  /*0460*/  IMAD.U32 R5, RZ, RZ, UR7 ;  /* 0x00000007ff057e24 */ /* 0x000fca000f8e00ff */
[----:B------:R-:W-:-:S13]  /*0470*/  ISETP.GT.U32.AND.EX P0, PT, R5, R4, PT, P0 ;  /* 0x000000040500720c */ /* 0x000fda0003f04100 */
[----:B--2---:R-:W-:Y:S05]  /*0480*/  @!P0 EXIT ;  /* 0x000000000000894d */ /* 0x004fea0003800000 */
[----:B------:R-:W-:Y:S01]  /*0490*/  VIADD R0, R0, 0x1 ;  /* 0x0000000100007836 */ /* 0x000fe20000000000 */
[----:B------:R-:W-:Y:S04]  /*04a0*/  BSSY.RECONVERGENT B0, `(.L_x_10) ;  /* 0x0000020000007945 */ /* 0x000fe80003800200 */
[----:B------:R-:W-:-:S04]  /*04b0*/  SHF.R.S32.HI R4, RZ, 0x1f, R0 ;  /* 0x0000001fff047819 */ /* 0x000fc80000011400 */
[----:B------:R-:W-:-:S04]  /*04c0*/  LOP3.LUT R5, R4, UR11, RZ, 0xfc, !PT ;  /* 0x0000000b04057c12 */ /* 0x000fc8000f8efcff */
[----:B------:R-:W-:-:S13]  /*04d0*/  ISETP.NE.U32.AND P0, PT, R5, RZ, PT ;  /* 0x000000ff0500720c */ /* 0x000fda0003f05070 */
[----:B------:R-:W-:Y:S05]  /*04e0*/  @P0 BRA `(.L_x_11) ;  /* 0x0000000000500947 */ /* 0x000fea0003800000 */
[----:B------:R-:W1:Y:S01]  /*04f0*/  I2F.U32.RP R6, UR10 ;  /* 0x0000000a00067d06 */ /* 0x000e620008209000 */
[----:B------:R-:W-:-:S07]  /*0500*/  ISETP.NE.U32.AND P1, PT, RZ, UR10, PT ;  /* 0x0000000aff007c0c */ /* 0x000fce000bf25070 */
[----:B-1----:R-:W1:Y:S02]  /*0510*/  MUFU.RCP R6, R6 ;  /* 0x0000000600067308 */ /* 0x002e640000001000 */
[----:B-1----:R-:W-:-:S06]  /*0520*/  IADD3 R4, PT, PT, R6, 0xffffffe, RZ ;  /* 0x0ffffffe06047810 */ /* 0x002fcc0007ffe0ff */
[----:B------:R1:W2:Y:S02]  /*0530*/  F2I.FTZ.U32.TRUNC.NTZ R5, R4 ;  /* 0x0000000400057305 */ /* 0x0002a4000021f000 */
[----:B-1----:R-:W-:Y:S02]  /*0540*/  IMAD.MOV.U32 R4, RZ, RZ, RZ ;  /* 0x000000ffff047224 */ /* 0x002fe400078e00ff */
[----:B--2---:R-:W-:-:S04]  /*0550*/  IMAD.MOV R7, RZ, RZ, -R5 ;  /* 0x000000ffff077224 */ /* 0x004fc800078e0a05 */
[----:B------:R-:W-:-:S04]  /*0560*/  IMAD R7, R7, UR10, RZ ;  /* 0x0000000a07077c24 */ /* 0x000fc8000f8e02ff */
[----:B------:R-:W-:-:S06]  /*0570*/  IMAD.HI.U32 R5, R5, R7, R4 ;  /* 0x0000000705057227 */ /* 0x000fcc00078e0004 */
[----:B------:R-:W-:-:S05]  /*0580*/  IMAD.HI.U32 R5, R5, R0, RZ ;  /* 0x0000000005057227 */ /* 0x000fca00078e00ff */
[----:B------:R-:W-:-:S05]  /*0590*/  IADD3 R5, PT, PT, -R5, RZ, RZ ;  /* 0x000000ff05057210 */ /* 0x000fca0007ffe1ff */
[----:B------:R-:W-:Y:S02]  /*05a0*/  IMAD R0, R5, UR10, R0 ;  /* 0x0000000a05007c24 */ /* 0x000fe4000f8e0200 */
[----:B------:R-:W-:-:S03]  /*05b0*/  IMAD.MOV.U32 R5, RZ, RZ, RZ ;  /* 0x000000ffff057224 */ /* 0x000fc600078e00ff */
[----:B------:R-:W-:-:S13]  /*05c0*/  ISETP.GE.U32.AND P0, PT, R0, UR10, PT ;  /* 0x0000000a00007c0c */ /* 0x000fda000bf06070 */
[----:B------:R-:W-:-:S05]  /*05d0*/  @P0 VIADD R0, R0, -UR10 ;  /* 0x8000000a00000c36 */ /* 0x000fca0008000000 */
[----:B------:R-:W-:-:S13]  /*05e0*/  ISETP.GE.U32.AND P0, PT, R0, UR10, PT ;  /* 0x0000000a00007c0c */ /* 0x000fda000bf06070 */
[----:B------:R-:W-:Y:S01]  /*05f0*/  @P0 VIADD R0, R0, -UR10 ;  /* 0x8000000a00000c36 */ /* 0x000fe20008000000 */
[----:B------:R-:W-:-:S04]  /*0600*/  @!P1 LOP3.LUT R0, RZ, UR10, RZ, 0x33, !PT ;  /* 0x0000000aff009c12 */ /* 0x000fc8000f8e33ff */
[----:B------:R-:W-:Y:S01]  /*0610*/  MOV R4, R0 ;  /* 0x0000000000047202 */ /* 0x000fe20000000f00 */
[----:B------:R-:W-:Y:S06]  /*0620*/  BRA `(.L_x_12) ;  /* 0x00000000001c7947 */ /* 0x000fec0003800000 */
.L_x_11:
[----:B------:R-:W1:Y:S01]  /*0630*/  LDCU.64 UR6, c[0x0][0x380] ;  /* 0x00007000ff0677ac */ /* 0x000e620008000a00 */
[----:B------:R-:W-:Y:S01]  /*0640*/  MOV R6, 0x680 ;  /* 0x0000068000067802 */ /* 0x000fe20000000f00 */
[----:B-1----:R-:W-:Y:S01]  /*0650*/  IMAD.U32 R8, RZ, RZ, UR6 ;  /* 0x00000006ff087e24 */ /* 0x002fe2000f8e00ff */
[----:B------:R-:W-:-:S07]  /*0660*/  MOV R7, UR7 ;  /* 0x0000000700077c02 */ /* 0x000fce0008000f00 */
[----:B0-----:R-:W-:Y:S05]  /*0670*/  CALL.REL.NOINC `($__internal_1_$__cuda_sm20_rem_u64) ;  /* 0x0000000000247944 */ /* 0x001fea0003c00000 */
[----:B------:R-:W-:Y:S02]  /*0680*/  IMAD.MOV.U32 R4, RZ, RZ, R8 ;  /* 0x000000ffff047224 */ /* 0x000fe400078e0008 */
[----:B------:R-:W-:-:S07]  /*0690*/  IMAD.MOV.U32 R5, RZ, RZ, R9 ;  /* 0x000000ffff057224 */ /* 0x000fce00078e0009 */
.L_x_12:
[----:B------:R-:W-:Y:S05]  /*06a0*/  BSYNC.RECONVERGENT B0 ;  /* 0x0000000000007941 */ /* 0x000fea0003800200 */
.L_x_10:
[----:B------:R-:W1:Y:S02]  /*06b0*/  LDCU.64 UR6, c[0x0][0x390] ;  /* 0x00007200ff0677ac */ /* 0x000e640008000a00 */
[----:B-1----:R-:W-:-:S04]  /*06c0*/  IADD3 R4, P0, PT, R4, UR6, RZ ;  /* 0x0000000604047c10 */ /* 0x002fc8000ff1e0ff */
[----:B------:R-:W-:-:S06]  /*06d0*/  IADD3.X R5, PT, PT, R5, UR7, RZ, P0, !PT ;  /* 0x0000000705057c10 */ /* 0x000fcc00087fe4ff */
[----:B------:R-:W2:Y:S04]  /*06e0*/  LDG.E.U8 R5, desc[UR4][R4.64] ;  /* 0x0000000404057981 */ /* 0x000ea8000c1e1100 */
[----:B--2---:R-:W-:Y:S01]  /*06f0*/  STG.E.U8 desc[UR4][R2.64], R5 ;  /* 0x0000000502007986 */ /* 0x004fe2000c101104 */
[----:B------:R-:W-:Y:S05]  /*0700*/  EXIT ;  /* 0x000000000000794d */ /* 0x000fea0003800000 */
        .weak           $__internal_1_$__cuda_sm20_rem_u64
        .type           $__internal_1_$__cuda_sm20_rem_u64,@function
        .size           $__internal_1_$__cuda_sm20_rem_u64,(.L_x_15 - $__internal_1_$__cuda_sm20_rem_u64)
$__internal_1_$__cuda_sm20_rem_u64:
[----:B------:R-:W-:-:S06]  /*0710*/  MOV R9, R7 ;  /* 0x0000000700097202 */ /* 0x000fcc0000000f00 */
        /* <DEDUP_REMOVED lines=14> */
[----:B------:R-:W-:-:S04]  /*0800*/  IMAD.HI.U32 R12, P1, R11, R15, R12 ;  /* 0x0000000f0b0c7227 */ /* 0x000fc8000782000c */
[----:B------:R-:W-:Y:S01]  /*0810*/  IMAD.X R9, R9, 0x1, R11, P0 ;  /* 0x0000000109097824 */ /* 0x000fe200000e060b */
[----:B------:R-:W-:-:S04]  /*0820*/  IADD3 R13, P2, PT, R19, R12, RZ ;  /* 0x0000000c130d7210 */ /* 0x000fc80007f5e0ff */
[----:B------:R-:W-:Y:S01]  /*0830*/  IADD3.X R9, PT, PT, RZ, RZ, R9, P2, P1 ;  /* 0x000000ffff097210 */ /* 0x000fe200017e2409 */
[----:B------:R-:W-:-:S04]  /*0840*/  IMAD.WIDE.U32 R10, R13, R8, RZ ;  /* 0x000000080d0a7225 */ /* 0x000fc800078e00ff */
        /* <DEDUP_REMOVED lines=43> */
[----:B------:R-:W-:Y:S06]  /*0b00*/  RET.REL.NODEC R6 `(_Z6bufcmpIcEvmPiPT_S2_mi) ;  /* 0xfffffff4063c7950 */ /* 0x000fec0003c3ffff */
.L_x_13:
        /* <DEDUP_REMOVED lines=15> */
.L_x_15:


//--------------------- .nv.shared.reserved.0     --------------------------
	.section	.nv.shared.reserved.0,"aw",@nobits
	.weak		__nv_reservedSMEM_offset_0_alias
	.size		__nv_reservedSMEM_offset_0_alias, 0, 64
	.other		__nv_reservedSMEM_offset_0_alias,@"STO_CUDA_RESERVED_SHARED STV_DEFAULT"
__nv_reservedSMEM_offset_0_alias:
	.zero		0
	.zero		64


//--------------------- .nv.constant0._Z6bufcmpImEvmPiPT_S2_mi --------------------------
	.section	.nv.constant0._Z6bufcmpImEvmPiPT_S2_mi,"a",@progbits
	.sectionflags	@""
	.align	4
.nv.constant0._Z6bufcmpImEvmPiPT_S2_mi:
	.zero		940


//--------------------- .nv.constant0._Z6bufcmpIcEvmPiPT_S2_mi --------------------------
	.section	.nv.constant0._Z6bufcmpIcEvmPiPT_S2_mi,"a",@progbits
	.sectionflags	@""
	.align	4
.nv.constant0._Z6bufcmpIcEvmPiPT_S2_mi:
	.zero		940


//--------------------- SYMBOLS --------------------------

	.type		.nv.reservedSmem.offset0,@object
	.size		.nv.reservedSmem.offset0,0x4
